//
// Generated by NVIDIA NVVM Compiler
//
// Compiler Build ID: CL-36424714
// Cuda compilation tools, release 13.0, V13.0.88
// Based on NVVM 20.0.0
//

.version 9.0
.target sm_100
.address_size 64

	// .globl	_Z12matAddKernelPKdS0_Pdiiii

.visible .entry _Z12matAddKernelPKdS0_Pdiiii(
	.param .u64 .ptr .align 1 _Z12matAddKernelPKdS0_Pdiiii_param_0,
	.param .u64 .ptr .align 1 _Z12matAddKernelPKdS0_Pdiiii_param_1,
	.param .u64 .ptr .align 1 _Z12matAddKernelPKdS0_Pdiiii_param_2,
	.param .u32 _Z12matAddKernelPKdS0_Pdiiii_param_3,
	.param .u32 _Z12matAddKernelPKdS0_Pdiiii_param_4,
	.param .u32 _Z12matAddKernelPKdS0_Pdiiii_param_5,
	.param .u32 _Z12matAddKernelPKdS0_Pdiiii_param_6
)
{
	.reg .pred 	%p<2>;
	.reg .b32 	%r<17>;
	.reg .b64 	%rd<13>;
	.reg .b64 	%fd<4>;

	ld.param.u64 	%rd1, [_Z12matAddKernelPKdS0_Pdiiii_param_0];
	ld.param.u64 	%rd2, [_Z12matAddKernelPKdS0_Pdiiii_param_1];
	ld.param.u64 	%rd3, [_Z12matAddKernelPKdS0_Pdiiii_param_2];
	ld.param.u32 	%r6, [_Z12matAddKernelPKdS0_Pdiiii_param_3];
	ld.param.u32 	%r3, [_Z12matAddKernelPKdS0_Pdiiii_param_4];
	ld.param.u32 	%r4, [_Z12matAddKernelPKdS0_Pdiiii_param_5];
	ld.param.u32 	%r5, [_Z12matAddKernelPKdS0_Pdiiii_param_6];
	mov.u32 	%r7, %ctaid.y;
	mov.u32 	%r8, %ntid.y;
	mov.u32 	%r9, %tid.y;
	mad.lo.s32 	%r1, %r7, %r8, %r9;
	mov.u32 	%r10, %ctaid.x;
	mov.u32 	%r11, %ntid.x;
	mov.u32 	%r12, %tid.x;
	mad.lo.s32 	%r2, %r10, %r11, %r12;
	max.s32 	%r13, %r1, %r2;
	setp.ge.s32 	%p1, %r13, %r6;
	@%p1 bra 	$L__BB0_2;
	cvta.to.global.u64 	%rd4, %rd1;
	cvta.to.global.u64 	%rd5, %rd2;
	cvta.to.global.u64 	%rd6, %rd3;
	mad.lo.s32 	%r14, %r3, %r1, %r2;
	mul.wide.s32 	%rd7, %r14, 8;
	add.s64 	%rd8, %rd4, %rd7;
	ld.global.f64 	%fd1, [%rd8];
	mad.lo.s32 	%r15, %r4, %r1, %r2;
	mul.wide.s32 	%rd9, %r15, 8;
	add.s64 	%rd10, %rd5, %rd9;
	ld.global.f64 	%fd2, [%rd10];
	add.f64 	%fd3, %fd1, %fd2;
	mad.lo.s32 	%r16, %r5, %r1, %r2;
	mul.wide.s32 	%rd11, %r16, 8;
	add.s64 	%rd12, %rd6, %rd11;
	st.global.f64 	[%rd12], %fd3;
$L__BB0_2:
	ret;

}
	// .globl	_Z12matSubKernelPKdS0_Pdiiii
.visible .entry _Z12matSubKernelPKdS0_Pdiiii(
	.param .u64 .ptr .align 1 _Z12matSubKernelPKdS0_Pdiiii_param_0,
	.param .u64 .ptr .align 1 _Z12matSubKernelPKdS0_Pdiiii_param_1,
	.param .u64 .ptr .align 1 _Z12matSubKernelPKdS0_Pdiiii_param_2,
	.param .u32 _Z12matSubKernelPKdS0_Pdiiii_param_3,
	.param .u32 _Z12matSubKernelPKdS0_Pdiiii_param_4,
	.param .u32 _Z12matSubKernelPKdS0_Pdiiii_param_5,
	.param .u32 _Z12matSubKernelPKdS0_Pdiiii_param_6
)
{
	.reg .pred 	%p<2>;
	.reg .b32 	%r<17>;
	.reg .b64 	%rd<13>;
	.reg .b64 	%fd<4>;

	ld.param.u64 	%rd1, [_Z12matSubKernelPKdS0_Pdiiii_param_0];
	ld.param.u64 	%rd2, [_Z12matSubKernelPKdS0_Pdiiii_param_1];
	ld.param.u64 	%rd3, [_Z12matSubKernelPKdS0_Pdiiii_param_2];
	ld.param.u32 	%r6, [_Z12matSubKernelPKdS0_Pdiiii_param_3];
	ld.param.u32 	%r3, [_Z12matSubKernelPKdS0_Pdiiii_param_4];
	ld.param.u32 	%r4, [_Z12matSubKernelPKdS0_Pdiiii_param_5];
	ld.param.u32 	%r5, [_Z12matSubKernelPKdS0_Pdiiii_param_6];
	mov.u32 	%r7, %ctaid.y;
	mov.u32 	%r8, %ntid.y;
	mov.u32 	%r9, %tid.y;
	mad.lo.s32 	%r1, %r7, %r8, %r9;
	mov.u32 	%r10, %ctaid.x;
	mov.u32 	%r11, %ntid.x;
	mov.u32 	%r12, %tid.x;
	mad.lo.s32 	%r2, %r10, %r11, %r12;
	max.s32 	%r13, %r1, %r2;
	setp.ge.s32 	%p1, %r13, %r6;
	@%p1 bra 	$L__BB1_2;
	cvta.to.global.u64 	%rd4, %rd1;
	cvta.to.global.u64 	%rd5, %rd2;
	cvta.to.global.u64 	%rd6, %rd3;
	mad.lo.s32 	%r14, %r3, %r1, %r2;
	mul.wide.s32 	%rd7, %r14, 8;
	add.s64 	%rd8, %rd4, %rd7;
	ld.global.f64 	%fd1, [%rd8];
	mad.lo.s32 	%r15, %r4, %r1, %r2;
	mul.wide.s32 	%rd9, %r15, 8;
	add.s64 	%rd10, %rd5, %rd9;
	ld.global.f64 	%fd2, [%rd10];
	sub.f64 	%fd3, %fd1, %fd2;
	mad.lo.s32 	%r16, %r5, %r1, %r2;
	mul.wide.s32 	%rd11, %r16, 8;
	add.s64 	%rd12, %rd6, %rd11;
	st.global.f64 	[%rd12], %fd3;
$L__BB1_2:
	ret;

}
	// .globl	_Z17matMulNaiveKernelPKdS0_Pdiiii
.visible .entry _Z17matMulNaiveKernelPKdS0_Pdiiii(
	.param .u64 .ptr .align 1 _Z17matMulNaiveKernelPKdS0_Pdiiii_param_0,
	.param .u64 .ptr .align 1 _Z17matMulNaiveKernelPKdS0_Pdiiii_param_1,
	.param .u64 .ptr .align 1 _Z17matMulNaiveKernelPKdS0_Pdiiii_param_2,
	.param .u32 _Z17matMulNaiveKernelPKdS0_Pdiiii_param_3,
	.param .u32 _Z17matMulNaiveKernelPKdS0_Pdiiii_param_4,
	.param .u32 _Z17matMulNaiveKernelPKdS0_Pdiiii_param_5,
	.param .u32 _Z17matMulNaiveKernelPKdS0_Pdiiii_param_6
)
{
	.reg .pred 	%p<10>;
	.reg .b32 	%r<40>;
	.reg .b64 	%rd<50>;
	.reg .b64 	%fd<67>;

	ld.param.u64 	%rd8, [_Z17matMulNaiveKernelPKdS0_Pdiiii_param_0];
	ld.param.u64 	%rd9, [_Z17matMulNaiveKernelPKdS0_Pdiiii_param_1];
	ld.param.u64 	%rd7, [_Z17matMulNaiveKernelPKdS0_Pdiiii_param_2];
	ld.param.u32 	%r17, [_Z17matMulNaiveKernelPKdS0_Pdiiii_param_3];
	ld.param.u32 	%r18, [_Z17matMulNaiveKernelPKdS0_Pdiiii_param_4];
	ld.param.u32 	%r19, [_Z17matMulNaiveKernelPKdS0_Pdiiii_param_5];
	ld.param.u32 	%r20, [_Z17matMulNaiveKernelPKdS0_Pdiiii_param_6];
	cvta.to.global.u64 	%rd1, %rd9;
	cvta.to.global.u64 	%rd2, %rd8;
	mov.u32 	%r21, %ctaid.y;
	mov.u32 	%r22, %ntid.y;
	mov.u32 	%r23, %tid.y;
	mad.lo.s32 	%r1, %r21, %r22, %r23;
	mov.u32 	%r24, %ctaid.x;
	mov.u32 	%r25, %ntid.x;
	mov.u32 	%r26, %tid.x;
	mad.lo.s32 	%r2, %r24, %r25, %r26;
	max.s32 	%r27, %r1, %r2;
	setp.ge.s32 	%p1, %r27, %r17;
	@%p1 bra 	$L__BB2_13;
	mul.lo.s32 	%r29, %r18, %r1;
	cvt.s64.s32 	%rd3, %r29;
	and.b32  	%r3, %r17, 7;
	setp.lt.u32 	%p2, %r17, 8;
	mov.f64 	%fd66, 0d0000000000000000;
	mov.b32 	%r38, 0;
	@%p2 bra 	$L__BB2_4;
	and.b32  	%r38, %r17, 2147483640;
	neg.s32 	%r36, %r38;
	shl.b32 	%r6, %r19, 3;
	shl.b64 	%rd10, %rd3, 3;
	add.s64 	%rd11, %rd10, %rd2;
	add.s64 	%rd49, %rd11, 32;
	mov.f64 	%fd66, 0d0000000000000000;
	mul.wide.s32 	%rd14, %r19, 8;
	mov.u32 	%r35, %r2;
$L__BB2_3:
	.pragma "nounroll";
	ld.global.f64 	%fd16, [%rd49+-32];
	mul.wide.s32 	%rd12, %r35, 8;
	add.s64 	%rd13, %rd1, %rd12;
	ld.global.f64 	%fd17, [%rd13];
	fma.rn.f64 	%fd18, %fd16, %fd17, %fd66;
	ld.global.f64 	%fd19, [%rd49+-24];
	add.s64 	%rd15, %rd13, %rd14;
	ld.global.f64 	%fd20, [%rd15];
	fma.rn.f64 	%fd21, %fd19, %fd20, %fd18;
	ld.global.f64 	%fd22, [%rd49+-16];
	add.s64 	%rd16, %rd15, %rd14;
	ld.global.f64 	%fd23, [%rd16];
	fma.rn.f64 	%fd24, %fd22, %fd23, %fd21;
	ld.global.f64 	%fd25, [%rd49+-8];
	add.s64 	%rd17, %rd16, %rd14;
	ld.global.f64 	%fd26, [%rd17];
	fma.rn.f64 	%fd27, %fd25, %fd26, %fd24;
	ld.global.f64 	%fd28, [%rd49];
	add.s64 	%rd18, %rd17, %rd14;
	ld.global.f64 	%fd29, [%rd18];
	fma.rn.f64 	%fd30, %fd28, %fd29, %fd27;
	ld.global.f64 	%fd31, [%rd49+8];
	add.s64 	%rd19, %rd18, %rd14;
	ld.global.f64 	%fd32, [%rd19];
	fma.rn.f64 	%fd33, %fd31, %fd32, %fd30;
	ld.global.f64 	%fd34, [%rd49+16];
	add.s64 	%rd20, %rd19, %rd14;
	ld.global.f64 	%fd35, [%rd20];
	fma.rn.f64 	%fd36, %fd34, %fd35, %fd33;
	ld.global.f64 	%fd37, [%rd49+24];
	add.s64 	%rd21, %rd20, %rd14;
	ld.global.f64 	%fd38, [%rd21];
	fma.rn.f64 	%fd66, %fd37, %fd38, %fd36;
	add.s32 	%r36, %r36, 8;
	add.s32 	%r35, %r35, %r6;
	add.s64 	%rd49, %rd49, 64;
	setp.ne.s32 	%p3, %r36, 0;
	@%p3 bra 	$L__BB2_3;
$L__BB2_4:
	setp.eq.s32 	%p4, %r3, 0;
	@%p4 bra 	$L__BB2_12;
	and.b32  	%r12, %r17, 3;
	setp.lt.u32 	%p5, %r3, 4;
	@%p5 bra 	$L__BB2_7;
	cvt.u64.u32 	%rd22, %r38;
	add.s64 	%rd23, %rd22, %rd3;
	shl.b64 	%rd24, %rd23, 3;
	add.s64 	%rd25, %rd2, %rd24;
	ld.global.f64 	%fd40, [%rd25];
	mad.lo.s32 	%r30, %r38, %r19, %r2;
	mul.wide.s32 	%rd26, %r30, 8;
	add.s64 	%rd27, %rd1, %rd26;
	ld.global.f64 	%fd41, [%rd27];
	fma.rn.f64 	%fd42, %fd40, %fd41, %fd66;
	ld.global.f64 	%fd43, [%rd25+8];
	mul.wide.s32 	%rd28, %r19, 8;
	add.s64 	%rd29, %rd27, %rd28;
	ld.global.f64 	%fd44, [%rd29];
	fma.rn.f64 	%fd45, %fd43, %fd44, %fd42;
	ld.global.f64 	%fd46, [%rd25+16];
	add.s64 	%rd30, %rd29, %rd28;
	ld.global.f64 	%fd47, [%rd30];
	fma.rn.f64 	%fd48, %fd46, %fd47, %fd45;
	ld.global.f64 	%fd49, [%rd25+24];
	add.s64 	%rd31, %rd30, %rd28;
	ld.global.f64 	%fd50, [%rd31];
	fma.rn.f64 	%fd66, %fd49, %fd50, %fd48;
	add.s32 	%r38, %r38, 4;
$L__BB2_7:
	setp.eq.s32 	%p6, %r12, 0;
	@%p6 bra 	$L__BB2_12;
	setp.eq.s32 	%p7, %r12, 1;
	@%p7 bra 	$L__BB2_10;
	cvt.u64.u32 	%rd32, %r38;
	add.s64 	%rd33, %rd32, %rd3;
	shl.b64 	%rd34, %rd33, 3;
	add.s64 	%rd35, %rd2, %rd34;
	ld.global.f64 	%fd52, [%rd35];
	mad.lo.s32 	%r31, %r38, %r19, %r2;
	mul.wide.s32 	%rd36, %r31, 8;
	add.s64 	%rd37, %rd1, %rd36;
	ld.global.f64 	%fd53, [%rd37];
	fma.rn.f64 	%fd54, %fd52, %fd53, %fd66;
	ld.global.f64 	%fd55, [%rd35+8];
	mul.wide.s32 	%rd38, %r19, 8;
	add.s64 	%rd39, %rd37, %rd38;
	ld.global.f64 	%fd56, [%rd39];
	fma.rn.f64 	%fd66, %fd55, %fd56, %fd54;
	add.s32 	%r38, %r38, 2;
$L__BB2_10:
	and.b32  	%r32, %r17, 1;
	setp.eq.b32 	%p8, %r32, 1;
	not.pred 	%p9, %p8;
	@%p9 bra 	$L__BB2_12;
	cvt.u64.u32 	%rd40, %r38;
	add.s64 	%rd41, %rd40, %rd3;
	shl.b64 	%rd42, %rd41, 3;
	add.s64 	%rd43, %rd2, %rd42;
	ld.global.f64 	%fd57, [%rd43];
	mad.lo.s32 	%r33, %r38, %r19, %r2;
	mul.wide.s32 	%rd44, %r33, 8;
	add.s64 	%rd45, %rd1, %rd44;
	ld.global.f64 	%fd58, [%rd45];
	fma.rn.f64 	%fd66, %fd57, %fd58, %fd66;
$L__BB2_12:
	mad.lo.s32 	%r34, %r20, %r1, %r2;
	cvta.to.global.u64 	%rd46, %rd7;
	mul.wide.s32 	%rd47, %r34, 8;
	add.s64 	%rd48, %rd46, %rd47;
	st.global.f64 	[%rd48], %fd66;
$L__BB2_13:
	ret;

}


// ===== COMPILED SASS (sm_100) =====

	.target	sm_100

	.elftype	@"ET_EXEC"


//--------------------- .note.nv.tkinfo           --------------------------
	.section	.note.nv.tkinfo,"",@"SHT_NOTE"
	.sectionflags	@"SHF_NOTE_NV_TKINFO"
	.tkinfo
        /*0018*/ 	.word	0x00000002
        /*0030*/ 	.string	""
        /*0030*/ 	.string	"ptxas"
        /*0030*/ 	.string	"Cuda compilation tools, release 13.0, V13.0.88"
        /*0030*/ 	.string	"Build cuda_13.0.r13.0/compiler.36424714_0"
        /*0030*/ 	.string	"-arch sm_100 -m 64 "



//--------------------- .note.nv.cuinfo           --------------------------
	.section	.note.nv.cuinfo,"",@"SHT_NOTE"
	.sectionflags	@"SHF_NOTE_NV_CUINFO"
        /*0018*/ 	.short	0x0002
        /*001a*/ 	.short	0x0064
        /*001c*/ 	.short	0x0082
	.zero		2


//--------------------- .nv.info                  --------------------------
	.section	.nv.info,"",@"SHT_CUDA_INFO"
	.align	4


	//----- nvinfo : EIATTR_REGCOUNT
	.align		4
        /*0000*/ 	.byte	0x04, 0x2f
        /*0002*/ 	.short	(.L_1 - .L_0)
	.align		4
.L_0:
        /*0004*/ 	.word	index@(_Z12matAddKernelPKdS0_Pdiiii)
        /*0008*/ 	.word	0x0000000e


	//----- nvinfo : EIATTR_FRAME_SIZE
	.align		4
.L_1:
        /*000c*/ 	.byte	0x04, 0x11
        /*000e*/ 	.short	(.L_3 - .L_2)
	.align		4
.L_2:
        /*0010*/ 	.word	index@(_Z12matAddKernelPKdS0_Pdiiii)
        /*0014*/ 	.word	0x00000000


	//----- nvinfo : EIATTR_REGCOUNT
	.align		4
.L_3:
        /*0018*/ 	.byte	0x04, 0x2f
        /*001a*/ 	.short	(.L_5 - .L_4)
	.align		4
.L_4:
        /*001c*/ 	.word	index@(_Z12matSubKernelPKdS0_Pdiiii)
        /*0020*/ 	.word	0x0000000e


	//----- nvinfo : EIATTR_FRAME_SIZE
	.align		4
.L_5:
        /*0024*/ 	.byte	0x04, 0x11
        /*0026*/ 	.short	(.L_7 - .L_6)
	.align		4
.L_6:
        /*0028*/ 	.word	index@(_Z12matSubKernelPKdS0_Pdiiii)
        /*002c*/ 	.word	0x00000000


	//----- nvinfo : EIATTR_REGCOUNT
	.align		4
.L_7:
        /*0030*/ 	.byte	0x04, 0x2f
        /*0032*/ 	.short	(.L_9 - .L_8)
	.align		4
.L_8:
        /*0034*/ 	.word	index@(_Z17matMulNaiveKernelPKdS0_Pdiiii)
        /*0038*/ 	.word	0x00000020


	//----- nvinfo : EIATTR_FRAME_SIZE
	.align		4
.L_9:
        /*003c*/ 	.byte	0x04, 0x11
        /*003e*/ 	.short	(.L_11 - .L_10)
	.align		4
.L_10:
        /*0040*/ 	.word	index@(_Z17matMulNaiveKernelPKdS0_Pdiiii)
        /*0044*/ 	.word	0x00000000


	//----- nvinfo : EIATTR_MIN_STACK_SIZE
	.align		4
.L_11:
        /*0048*/ 	.byte	0x04, 0x12
        /*004a*/ 	.short	(.L_13 - .L_12)
	.align		4
.L_12:
        /*004c*/ 	.word	index@(_Z17matMulNaiveKernelPKdS0_Pdiiii)
        /*0050*/ 	.word	0x00000000


	//----- nvinfo : EIATTR_MIN_STACK_SIZE
	.align		4
.L_13:
        /*0054*/ 	.byte	0x04, 0x12
        /*0056*/ 	.short	(.L_15 - .L_14)
	.align		4
.L_14:
        /*0058*/ 	.word	index@(_Z12matSubKernelPKdS0_Pdiiii)
        /*005c*/ 	.word	0x00000000


	//----- nvinfo : EIATTR_MIN_STACK_SIZE
	.align		4
.L_15:
        /*0060*/ 	.byte	0x04, 0x12
        /*0062*/ 	.short	(.L_17 - .L_16)
	.align		4
.L_16:
        /*0064*/ 	.word	index@(_Z12matAddKernelPKdS0_Pdiiii)
        /*0068*/ 	.word	0x00000000
.L_17:


//--------------------- .nv.compat                --------------------------
	.section	.nv.compat,"",@"SHT_CUDA_COMPAT_INFO"
	.align	4
        /*0000*/ 	.byte	0x02, 0x09, 0x00, 0x00, 0x02, 0x02, 0x01, 0x00, 0x02, 0x05, 0x05, 0x00, 0x03, 0x07, 0x01, 0x01
        /*0010*/ 	.byte	0x02, 0x03, 0x00, 0x00, 0x02, 0x06, 0x01, 0x00, 0x04, 0x0b, 0x08, 0x00, 0x01, 0x00, 0x00, 0x00
        /*0020*/ 	.byte	0x00, 0x00, 0x00, 0x00


//--------------------- .nv.info._Z17matMulNaiveKernelPKdS0_Pdiiii --------------------------
	.section	.nv.info._Z17matMulNaiveKernelPKdS0_Pdiiii,"",@"SHT_CUDA_INFO"
	.sectionflags	@""
	.align	4


	//----- nvinfo : EIATTR_CUDA_API_VERSION
	.align		4
        /*0000*/ 	.byte	0x04, 0x37
        /*0002*/ 	.short	(.L_19 - .L_18)
.L_18:
        /*0004*/ 	.word	0x00000082


	//----- nvinfo : EIATTR_KPARAM_INFO
	.align		4
.L_19:
        /*0008*/ 	.byte	0x04, 0x17
        /*000a*/ 	.short	(.L_21 - .L_20)
.L_20:
        /*000c*/ 	.word	0x00000000
        /*0010*/ 	.short	0x0006
        /*0012*/ 	.short	0x0024
        /*0014*/ 	.byte	0x00, 0xf0, 0x11, 0x00


	//----- nvinfo : EIATTR_KPARAM_INFO
	.align		4
.L_21:
        /*0018*/ 	.byte	0x04, 0x17
        /*001a*/ 	.short	(.L_23 - .L_22)
.L_22:
        /*001c*/ 	.word	0x00000000
        /*0020*/ 	.short	0x0005
        /*0022*/ 	.short	0x0020
        /*0024*/ 	.byte	0x00, 0xf0, 0x11, 0x00


	//----- nvinfo : EIATTR_KPARAM_INFO
	.align		4
.L_23:
        /*0028*/ 	.byte	0x04, 0x17
        /*002a*/ 	.short	(.L_25 - .L_24)
.L_24:
        /*002c*/ 	.word	0x00000000
        /*0030*/ 	.short	0x0004
        /*0032*/ 	.short	0x001c
        /*0034*/ 	.byte	0x00, 0xf0, 0x11, 0x00


	//----- nvinfo : EIATTR_KPARAM_INFO
	.align		4
.L_25:
        /*0038*/ 	.byte	0x04, 0x17
        /*003a*/ 	.short	(.L_27 - .L_26)
.L_26:
        /*003c*/ 	.word	0x00000000
        /*0040*/ 	.short	0x0003
        /*0042*/ 	.short	0x0018
        /*0044*/ 	.byte	0x00, 0xf0, 0x11, 0x00


	//----- nvinfo : EIATTR_KPARAM_INFO
	.align		4
.L_27:
        /*0048*/ 	.byte	0x04, 0x17
        /*004a*/ 	.short	(.L_29 - .L_28)
.L_28:
        /*004c*/ 	.word	0x00000000
        /*0050*/ 	.short	0x0002
        /*0052*/ 	.short	0x0010
        /*0054*/ 	.byte	0x00, 0xf5, 0x21, 0x00


	//----- nvinfo : EIATTR_KPARAM_INFO
	.align		4
.L_29:
        /*0058*/ 	.byte	0x04, 0x17
        /*005a*/ 	.short	(.L_31 - .L_30)
.L_30:
        /*005c*/ 	.word	0x00000000
        /*0060*/ 	.short	0x0001
        /*0062*/ 	.short	0x0008
        /*0064*/ 	.byte	0x00, 0xf5, 0x21, 0x00


	//----- nvinfo : EIATTR_KPARAM_INFO
	.align		4
.L_31:
        /*0068*/ 	.byte	0x04, 0x17
        /*006a*/ 	.short	(.L_33 - .L_32)
.L_32:
        /*006c*/ 	.word	0x00000000
        /*0070*/ 	.short	0x0000
        /*0072*/ 	.short	0x0000
        /*0074*/ 	.byte	0x00, 0xf5, 0x21, 0x00


	//----- nvinfo : EIATTR_SPARSE_MMA_MASK
	.align		4
.L_33:
        /*0078*/ 	.byte	0x03, 0x50
        /*007a*/ 	.short	0x0000


	//----- nvinfo : EIATTR_MAXREG_COUNT
	.align		4
        /*007c*/ 	.byte	0x03, 0x1b
        /*007e*/ 	.short	0x00ff


	//----- nvinfo : EIATTR_MERCURY_ISA_VERSION
	.align		4
        /*0080*/ 	.byte	0x03, 0x5f
        /*0082*/ 	.short	0x0101


	//----- nvinfo : EIATTR_VRC_CTA_INIT_COUNT
	.align		4
        /*0084*/ 	.byte	0x02, 0x4a
	.zero		1
	.zero		1


	//----- nvinfo : EIATTR_EXIT_INSTR_OFFSETS
	.align		4
        /*0088*/ 	.byte	0x04, 0x1c
        /*008a*/ 	.short	(.L_35 - .L_34)


	//   ....[0]....
.L_34:
        /*008c*/ 	.word	0x000000c0


	//   ....[1]....
        /*0090*/ 	.word	0x000008e0


	//----- nvinfo : EIATTR_CBANK_PARAM_SIZE
	.align		4
.L_35:
        /*0094*/ 	.byte	0x03, 0x19
        /*0096*/ 	.short	0x0028


	//----- nvinfo : EIATTR_PARAM_CBANK
	.align		4
        /*0098*/ 	.byte	0x04, 0x0a
        /*009a*/ 	.short	(.L_37 - .L_36)
	.align		4
.L_36:
        /*009c*/ 	.word	index@(.nv.constant0._Z17matMulNaiveKernelPKdS0_Pdiiii)
        /*00a0*/ 	.short	0x0380
        /*00a2*/ 	.short	0x0028


	//----- nvinfo : EIATTR_SW_WAR
	.align		4
.L_37:
        /*00a4*/ 	.byte	0x04, 0x36
        /*00a6*/ 	.short	(.L_39 - .L_38)
.L_38:
        /*00a8*/ 	.word	0x00000008
.L_39:


//--------------------- .nv.info._Z12matSubKernelPKdS0_Pdiiii --------------------------
	.section	.nv.info._Z12matSubKernelPKdS0_Pdiiii,"",@"SHT_CUDA_INFO"
	.sectionflags	@""
	.align	4


	//----- nvinfo : EIATTR_CUDA_API_VERSION
	.align		4
        /*0000*/ 	.byte	0x04, 0x37
        /*0002*/ 	.short	(.L_41 - .L_40)
.L_40:
        /*0004*/ 	.word	0x00000082


	//----- nvinfo : EIATTR_KPARAM_INFO
	.align		4
.L_41:
        /*0008*/ 	.byte	0x04, 0x17
        /*000a*/ 	.short	(.L_43 - .L_42)
.L_42:
        /*000c*/ 	.word	0x00000000
        /*0010*/ 	.short	0x0006
        /*0012*/ 	.short	0x0024
        /*0014*/ 	.byte	0x00, 0xf0, 0x11, 0x00


	//----- nvinfo : EIATTR_KPARAM_INFO
	.align		4
.L_43:
        /*0018*/ 	.byte	0x04, 0x17
        /*001a*/ 	.short	(.L_45 - .L_44)
.L_44:
        /*001c*/ 	.word	0x00000000
        /*0020*/ 	.short	0x0005
        /*0022*/ 	.short	0x0020
        /*0024*/ 	.byte	0x00, 0xf0, 0x11, 0x00


	//----- nvinfo : EIATTR_KPARAM_INFO
	.align		4
.L_45:
        /*0028*/ 	.byte	0x04, 0x17
        /*002a*/ 	.short	(.L_47 - .L_46)
.L_46:
        /*002c*/ 	.word	0x00000000
        /*0030*/ 	.short	0x0004
        /*0032*/ 	.short	0x001c
        /*0034*/ 	.byte	0x00, 0xf0, 0x11, 0x00


	//----- nvinfo : EIATTR_KPARAM_INFO
	.align		4
.L_47:
        /*0038*/ 	.byte	0x04, 0x17
        /*003a*/ 	.short	(.L_49 - .L_48)
.L_48:
        /*003c*/ 	.word	0x00000000
        /*0040*/ 	.short	0x0003
        /*0042*/ 	.short	0x0018
        /*0044*/ 	.byte	0x00, 0xf0, 0x11, 0x00


	//----- nvinfo : EIATTR_KPARAM_INFO
	.align		4
.L_49:
        /*0048*/ 	.byte	0x04, 0x17
        /*004a*/ 	.short	(.L_51 - .L_50)
.L_50:
        /*004c*/ 	.word	0x00000000
        /*0050*/ 	.short	0x0002
        /*0052*/ 	.short	0x0010
        /*0054*/ 	.byte	0x00, 0xf5, 0x21, 0x00


	//----- nvinfo : EIATTR_KPARAM_INFO
	.align		4
.L_51:
        /*0058*/ 	.byte	0x04, 0x17
        /*005a*/ 	.short	(.L_53 - .L_52)
.L_52:
        /*005c*/ 	.word	0x00000000
        /*0060*/ 	.short	0x0001
        /*0062*/ 	.short	0x0008
        /*0064*/ 	.byte	0x00, 0xf5, 0x21, 0x00


	//----- nvinfo : EIATTR_KPARAM_INFO
	.align		4
.L_53:
        /*0068*/ 	.byte	0x04, 0x17
        /*006a*/ 	.short	(.L_55 - .L_54)
.L_54:
        /*006c*/ 	.word	0x00000000
        /*0070*/ 	.short	0x0000
        /*0072*/ 	.short	0x0000
        /*0074*/ 	.byte	0x00, 0xf5, 0x21, 0x00


	//----- nvinfo : EIATTR_SPARSE_MMA_MASK
	.align		4
.L_55:
        /*0078*/ 	.byte	0x03, 0x50
        /*007a*/ 	.short	0x0000


	//----- nvinfo : EIATTR_MAXREG_COUNT
	.align		4
        /*007c*/ 	.byte	0x03, 0x1b
        /*007e*/ 	.short	0x00ff


	//----- nvinfo : EIATTR_MERCURY_ISA_VERSION
	.align		4
        /*0080*/ 	.byte	0x03, 0x5f
        /*0082*/ 	.short	0x0101


	//----- nvinfo : EIATTR_VRC_CTA_INIT_COUNT
	.align		4
        /*0084*/ 	.byte	0x02, 0x4a
	.zero		1
	.zero		1


	//----- nvinfo : EIATTR_EXIT_INSTR_OFFSETS
	.align		4
        /*0088*/ 	.byte	0x04, 0x1c
        /*008a*/ 	.short	(.L_57 - .L_56)


	//   ....[0]....
.L_56:
        /*008c*/ 	.word	0x000000c0


	//   ....[1]....
        /*0090*/ 	.word	0x000001d0


	//----- nvinfo : EIATTR_CBANK_PARAM_SIZE
	.align		4
.L_57:
        /*0094*/ 	.byte	0x03, 0x19
        /*0096*/ 	.short	0x0028


	//----- nvinfo : EIATTR_PARAM_CBANK
	.align		4
        /*0098*/ 	.byte	0x04, 0x0a
        /*009a*/ 	.short	(.L_59 - .L_58)
	.align		4
.L_58:
        /*009c*/ 	.word	index@(.nv.constant0._Z12matSubKernelPKdS0_Pdiiii)
        /*00a0*/ 	.short	0x0380
        /*00a2*/ 	.short	0x0028


	//----- nvinfo : EIATTR_SW_WAR
	.align		4
.L_59:
        /*00a4*/ 	.byte	0x04, 0x36
        /*00a6*/ 	.short	(.L_61 - .L_60)
.L_60:
        /*00a8*/ 	.word	0x00000008
.L_61:


//--------------------- .nv.info._Z12matAddKernelPKdS0_Pdiiii --------------------------
	.section	.nv.info._Z12matAddKernelPKdS0_Pdiiii,"",@"SHT_CUDA_INFO"
	.sectionflags	@""
	.align	4


	//----- nvinfo : EIATTR_CUDA_API_VERSION
	.align		4
        /*0000*/ 	.byte	0x04, 0x37
        /*0002*/ 	.short	(.L_63 - .L_62)
.L_62:
        /*0004*/ 	.word	0x00000082


	//----- nvinfo : EIATTR_KPARAM_INFO
	.align		4
.L_63:
        /*0008*/ 	.byte	0x04, 0x17
        /*000a*/ 	.short	(.L_65 - .L_64)
.L_64:
        /*000c*/ 	.word	0x00000000
        /*0010*/ 	.short	0x0006
        /*0012*/ 	.short	0x0024
        /*0014*/ 	.byte	0x00, 0xf0, 0x11, 0x00


	//----- nvinfo : EIATTR_KPARAM_INFO
	.align		4
.L_65:
        /*0018*/ 	.byte	0x04, 0x17
        /*001a*/ 	.short	(.L_67 - .L_66)
.L_66:
        /*001c*/ 	.word	0x00000000
        /*0020*/ 	.short	0x0005
        /*0022*/ 	.short	0x0020
        /*0024*/ 	.byte	0x00, 0xf0, 0x11, 0x00


	//----- nvinfo : EIATTR_KPARAM_INFO
	.align		4
.L_67:
        /*0028*/ 	.byte	0x04, 0x17
        /*002a*/ 	.short	(.L_69 - .L_68)
.L_68:
        /*002c*/ 	.word	0x00000000
        /*0030*/ 	.short	0x0004
        /*0032*/ 	.short	0x001c
        /*0034*/ 	.byte	0x00, 0xf0, 0x11, 0x00


	//----- nvinfo : EIATTR_KPARAM_INFO
	.align		4
.L_69:
        /*0038*/ 	.byte	0x04, 0x17
        /*003a*/ 	.short	(.L_71 - .L_70)
.L_70:
        /*003c*/ 	.word	0x00000000
        /*0040*/ 	.short	0x0003
        /*0042*/ 	.short	0x0018
        /*0044*/ 	.byte	0x00, 0xf0, 0x11, 0x00


	//----- nvinfo : EIATTR_KPARAM_INFO
	.align		4
.L_71:
        /*0048*/ 	.byte	0x04, 0x17
        /*004a*/ 	.short	(.L_73 - .L_72)
.L_72:
        /*004c*/ 	.word	0x00000000
        /*0050*/ 	.short	0x0002
        /*0052*/ 	.short	0x0010
        /*0054*/ 	.byte	0x00, 0xf5, 0x21, 0x00


	//----- nvinfo : EIATTR_KPARAM_INFO
	.align		4
.L_73:
        /*0058*/ 	.byte	0x04, 0x17
        /*005a*/ 	.short	(.L_75 - .L_74)
.L_74:
        /*005c*/ 	.word	0x00000000
        /*0060*/ 	.short	0x0001
        /*0062*/ 	.short	0x0008
        /*0064*/ 	.byte	0x00, 0xf5, 0x21, 0x00


	//----- nvinfo : EIATTR_KPARAM_INFO
	.align		4
.L_75:
        /*0068*/ 	.byte	0x04, 0x17
        /*006a*/ 	.short	(.L_77 - .L_76)
.L_76:
        /*006c*/ 	.word	0x00000000
        /*0070*/ 	.short	0x0000
        /*0072*/ 	.short	0x0000
        /*0074*/ 	.byte	0x00, 0xf5, 0x21, 0x00


	//----- nvinfo : EIATTR_SPARSE_MMA_MASK
	.align		4
.L_77:
        /*0078*/ 	.byte	0x03, 0x50
        /*007a*/ 	.short	0x0000


	//----- nvinfo : EIATTR_MAXREG_COUNT
	.align		4
        /*007c*/ 	.byte	0x03, 0x1b
        /*007e*/ 	.short	0x00ff


	//----- nvinfo : EIATTR_MERCURY_ISA_VERSION
	.align		4
        /*0080*/ 	.byte	0x03, 0x5f
        /*0082*/ 	.short	0x0101


	//----- nvinfo : EIATTR_VRC_CTA_INIT_COUNT
	.align		4
        /*0084*/ 	.byte	0x02, 0x4a
	.zero		1
	.zero		1


	//----- nvinfo : EIATTR_EXIT_INSTR_OFFSETS
	.align		4
        /*0088*/ 	.byte	0x04, 0x1c
        /*008a*/ 	.short	(.L_79 - .L_78)


	//   ....[0]....
.L_78:
        /*008c*/ 	.word	0x000000c0


	//   ....[1]....
        /*0090*/ 	.word	0x000001d0


	//----- nvinfo : EIATTR_CBANK_PARAM_SIZE
	.align		4
.L_79:
        /*0094*/ 	.byte	0x03, 0x19
        /*0096*/ 	.short	0x0028


	//----- nvinfo : EIATTR_PARAM_CBANK
	.align		4
        /*0098*/ 	.byte	0x04, 0x0a
        /*009a*/ 	.short	(.L_81 - .L_80)
	.align		4
.L_80:
        /*009c*/ 	.word	index@(.nv.constant0._Z12matAddKernelPKdS0_Pdiiii)
        /*00a0*/ 	.short	0x0380
        /*00a2*/ 	.short	0x0028


	//----- nvinfo : EIATTR_SW_WAR
	.align		4
.L_81:
        /*00a4*/ 	.byte	0x04, 0x36
        /*00a6*/ 	.short	(.L_83 - .L_82)
.L_82:
        /*00a8*/ 	.word	0x00000008
.L_83:


//--------------------- .nv.callgraph             --------------------------
	.section	.nv.callgraph,"",@"SHT_CUDA_CALLGRAPH"
	.align	4
	.sectionentsize	8
	.align		4
        /*0000*/ 	.word	0x00000000
	.align		4
        /*0004*/ 	.word	0xffffffff
	.align		4
        /*0008*/ 	.word	0x00000000
	.align		4
        /*000c*/ 	.word	0xfffffffe
	.align		4
        /*0010*/ 	.word	0x00000000
	.align		4
        /*0014*/ 	.word	0xfffffffd
	.align		4
        /*0018*/ 	.word	0x00000000
	.align		4
        /*001c*/ 	.word	0xfffffffc


//--------------------- .text._Z17matMulNaiveKernelPKdS0_Pdiiii --------------------------
	.section	.text._Z17matMulNaiveKernelPKdS0_Pdiiii,"ax",@progbits
	.align	128
        .global         _Z17matMulNaiveKernelPKdS0_Pdiiii
        .type           _Z17matMulNaiveKernelPKdS0_Pdiiii,@function
        .size           _Z17matMulNaiveKernelPKdS0_Pdiiii,(.L_x_7 - _Z17matMulNaiveKernelPKdS0_Pdiiii)
        .other          _Z17matMulNaiveKernelPKdS0_Pdiiii,@"STO_CUDA_ENTRY STV_DEFAULT"
_Z17matMulNaiveKernelPKdS0_Pdiiii:
.text._Z17matMulNaiveKernelPKdS0_Pdiiii:
[----:B------:R-:W-:Y:S01]  /*0000*/  LDC R1, c[0x0][0x37c] ;  /* 0x0000df00ff017b82 */ /* 0x000fe20000000800 */
[----:B------:R-:W0:Y:S07]  /*0010*/  S2R R3, SR_TID.Y ;  /* 0x0000000000037919 */ /* 0x000e2e0000002200 */
[----:B------:R-:W0:Y:S01]  /*0020*/  S2UR UR4, SR_CTAID.Y ;  /* 0x00000000000479c3 */ /* 0x000e220000002600 */
[----:B------:R-:W1:Y:S07]  /*0030*/  S2R R5, SR_TID.X ;  /* 0x0000000000057919 */ /* 0x000e6e0000002100 */
[----:B------:R-:W0:Y:S08]  /*0040*/  LDC R2, c[0x0][0x364] ;  /* 0x0000d900ff027b82 */ /* 0x000e300000000800 */
[----:B------:R-:W1:Y:S08]  /*0050*/  S2UR UR5, SR_CTAID.X ;  /* 0x00000000000579c3 */ /* 0x000e700000002500 */
[----:B------:R-:W1:Y:S08]  /*0060*/  LDC R4, c[0x0][0x360] ;  /* 0x0000d800ff047b82 */ /* 0x000e700000000800 */
[----:B------:R-:W2:Y:S01]  /*0070*/  LDC R0, c[0x0][0x398] ;  /* 0x0000e600ff007b82 */ /* 0x000ea20000000800 */
[----:B0-----:R-:W-:-:S02]  /*0080*/  IMAD R2, R2, UR4, R3 ;  /* 0x0000000402027c24 */ /* 0x001fc4000f8e0203 */
[----:B-1----:R-:W-:-:S05]  /*0090*/  IMAD R3, R4, UR5, R5 ;  /* 0x0000000504037c24 */ /* 0x002fca000f8e0205 */
[----:B------:R-:W-:-:S04]  /*00a0*/  VIMNMX R5, PT, PT, R2, R3, !PT ;  /* 0x0000000302057248 */ /* 0x000fc80007fe0100 */
[----:B--2---:R-:W-:-:S13]  /*00b0*/  ISETP.GE.AND P0, PT, R5, R0, PT ;  /* 0x000000000500720c */ /* 0x004fda0003f06270 */
[----:B------:R-:W-:Y:S05]  /*00c0*/  @P0 EXIT ;  /* 0x000000000000094d */ /* 0x000fea0003800000 */
[----:B------:R-:W0:Y:S01]  /*00d0*/  LDCU UR4, c[0x0][0x39c] ;  /* 0x00007380ff0477ac */ /* 0x000e220008000800 */
[C---:B------:R-:W-:Y:S01]  /*00e0*/  ISETP.GE.U32.AND P1, PT, R0.reuse, 0x8, PT ;  /* 0x000000080000780c */ /* 0x040fe20003f26070 */
[----:B------:R-:W-:Y:S01]  /*00f0*/  IMAD.MOV.U32 R6, RZ, RZ, RZ ;  /* 0x000000ffff067224 */ /* 0x000fe200078e00ff */
[----:B------:R-:W-:Y:S02]  /*0100*/  LOP3.LUT R4, R0, 0x7, RZ, 0xc0, !PT ;  /* 0x0000000700047812 */ /* 0x000fe400078ec0ff */
[----:B------:R-:W-:Y:S02]  /*0110*/  CS2R R22, SRZ ;  /* 0x0000000000167805 */ /* 0x000fe4000001ff00 */
[----:B------:R-:W-:Y:S01]  /*0120*/  ISETP.NE.AND P0, PT, R4, RZ, PT ;  /* 0x000000ff0400720c */ /* 0x000fe20003f05270 */
[----:B0-----:R-:W-:Y:S01]  /*0130*/  IMAD R5, R2, UR4, RZ ;  /* 0x0000000402057c24 */ /* 0x001fe2000f8e02ff */
[----:B------:R-:W0:Y:S04]  /*0140*/  LDCU.64 UR4, c[0x0][0x358] ;  /* 0x00006b00ff0477ac */ /* 0x000e280008000a00 */
[----:B------:R-:W-:Y:S01]  /*0150*/  SHF.R.S32.HI R24, RZ, 0x1f, R5 ;  /* 0x0000001fff187819 */ /* 0x000fe20000011405 */
[----:B------:R-:W-:Y:S06]  /*0160*/  @!P1 BRA `(.L_x_0) ;  /* 0x0000000000cc9947 */ /* 0x000fec0003800000 */
[----:B------:R-:W1:Y:S01]  /*0170*/  LDCU.64 UR6, c[0x0][0x380] ;  /* 0x00007000ff0677ac */ /* 0x000e620008000a00 */
[----:B------:R-:W-:Y:S01]  /*0180*/  LOP3.LUT R6, R0, 0x7ffffff8, RZ, 0xc0, !PT ;  /* 0x7ffffff800067812 */ /* 0x000fe200078ec0ff */
[----:B------:R-:W-:Y:S01]  /*0190*/  IMAD.MOV.U32 R25, RZ, RZ, R3 ;  /* 0x000000ffff197224 */ /* 0x000fe200078e0003 */
[----:B------:R-:W-:Y:S02]  /*01a0*/  CS2R R22, SRZ ;  /* 0x0000000000167805 */ /* 0x000fe4000001ff00 */
[----:B------:R-:W-:Y:S02]  /*01b0*/  IADD3 R7, PT, PT, -R6, RZ, RZ ;  /* 0x000000ff06077210 */ /* 0x000fe40007ffe1ff */
[----:B-1----:R-:W-:-:S04]  /*01c0*/  LEA R12, P1, R5, UR6, 0x3 ;  /* 0x00000006050c7c11 */ /* 0x002fc8000f8218ff */
[----:B------:R-:W-:Y:S02]  /*01d0*/  IADD3 R12, P2, PT, R12, 0x20, RZ ;  /* 0x000000200c0c7810 */ /* 0x000fe40007f5e0ff */
[----:B------:R-:W-:-:S05]  /*01e0*/  LEA.HI.X R13, R5, UR7, R24, 0x3, P1 ;  /* 0x00000007050d7c11 */ /* 0x000fca00088f1c18 */
[----:B------:R-:W-:-:S07]  /*01f0*/  IMAD.X R13, RZ, RZ, R13, P2 ;  /* 0x000000ffff0d7224 */ /* 0x000fce00010e060d */
.L_x_1:
[----:B------:R-:W1:Y:S01]  /*0200*/  LDC.64 R28, c[0x0][0x388] ;  /* 0x0000e200ff1c7b82 */ /* 0x000e620000000a00 */
[----:B------:R-:W-:Y:S01]  /*0210*/  IMAD.MOV.U32 R8, RZ, RZ, R12 ;  /* 0x000000ffff087224 */ /* 0x000fe200078e000c */
[----:B------:R-:W-:-:S05]  /*0220*/  MOV R9, R13 ;  /* 0x0000000d00097202 */ /* 0x000fca0000000f00 */
[----:B0-----:R-:W2:Y:S01]  /*0230*/  LDG.E.64 R12, desc[UR4][R8.64+-0x20] ;  /* 0xffffe004080c7981 */ /* 0x001ea2000c1e1b00 */
[----:B------:R-:W0:Y:S03]  /*0240*/  LDC R26, c[0x0][0x3a0] ;  /* 0x0000e800ff1a7b82 */ /* 0x000e260000000800 */
[----:B------:R-:W3:Y:S04]  /*0250*/  LDG.E.64 R10, desc[UR4][R8.64+-0x18] ;  /* 0xffffe804080a7981 */ /* 0x000ee8000c1e1b00 */
[----:B------:R-:W4:Y:S01]  /*0260*/  LDG.E.64 R14, desc[UR4][R8.64+-0x10] ;  /* 0xfffff004080e7981 */ /* 0x000f22000c1e1b00 */
[----:B-1----:R-:W-:-:S05]  /*0270*/  IMAD.WIDE R28, R25, 0x8, R28 ;  /* 0x00000008191c7825 */ /* 0x002fca00078e021c */
[----:B------:R0:W2:Y:S02]  /*0280*/  LDG.E.64 R18, desc[UR4][R28.64] ;  /* 0x000000041c127981 */ /* 0x0000a4000c1e1b00 */
[----:B0-----:R-:W-:-:S05]  /*0290*/  IMAD.WIDE R28, R26, 0x8, R28 ;  /* 0x000000081a1c7825 */ /* 0x001fca00078e021c */
[----:B------:R-:W3:Y:S01]  /*02a0*/  LDG.E.64 R16, desc[UR4][R28.64] ;  /* 0x000000041c107981 */ /* 0x000ee2000c1e1b00 */
[----:B------:R-:W-:Y:S01]  /*02b0*/  IMAD.WIDE R20, R26, 0x8, R28 ;  /* 0x000000081a147825 */ /* 0x000fe200078e021c */
[----:B--2---:R-:W-:-:S04]  /*02c0*/  DFMA R18, R12, R18, R22 ;  /* 0x000000120c12722b */ /* 0x004fc80000000016 */
[----:B------:R0:W4:Y:S02]  /*02d0*/  LDG.E.64 R12, desc[UR4][R20.64] ;  /* 0x00000004140c7981 */ /* 0x000124000c1e1b00 */
[C---:B0-----:R-:W-:Y:S02]  /*02e0*/  IMAD.WIDE R20, R26.reuse, 0x8, R20 ;  /* 0x000000081a147825 */ /* 0x041fe400078e0214 */
[----:B---3--:R-:W-:Y:S01]  /*02f0*/  DFMA R16, R10, R16, R18 ;  /* 0x000000100a10722b */ /* 0x008fe20000000012 */
[----:B------:R-:W2:Y:S04]  /*0300*/  LDG.E.64 R10, desc[UR4][R8.64+-0x8] ;  /* 0xfffff804080a7981 */ /* 0x000ea8000c1e1b00 */
[----:B------:R-:W2:Y:S01]  /*0310*/  LDG.E.64 R18, desc[UR4][R20.64] ;  /* 0x0000000414127981 */ /* 0x000ea2000c1e1b00 */
[----:B------:R-:W-:-:S02]  /*0320*/  IMAD.WIDE R22, R26, 0x8, R20 ;  /* 0x000000081a167825 */ /* 0x000fc400078e0214 */
[----:B----4-:R-:W-:Y:S02]  /*0330*/  DFMA R12, R14, R12, R16 ;  /* 0x0000000c0e0c722b */ /* 0x010fe40000000010 */
[----:B------:R-:W3:Y:S04]  /*0340*/  LDG.E.64 R16, desc[UR4][R8.64] ;  /* 0x0000000408107981 */ /* 0x000ee8000c1e1b00 */
[----:B------:R-:W3:Y:S01]  /*0350*/  LDG.E.64 R14, desc[UR4][R22.64] ;  /* 0x00000004160e7981 */ /* 0x000ee2000c1e1b00 */
[----:B------:R-:W-:-:S03]  /*0360*/  IMAD.WIDE R28, R26, 0x8, R22 ;  /* 0x000000081a1c7825 */ /* 0x000fc600078e0216 */
[----:B------:R-:W4:Y:S01]  /*0370*/  LDG.E.64 R22, desc[UR4][R8.64+0x18] ;  /* 0x0000180408167981 */ /* 0x000f22000c1e1b00 */
[----:B--2---:R-:W-:-:S03]  /*0380*/  DFMA R18, R10, R18, R12 ;  /* 0x000000120a12722b */ /* 0x004fc6000000000c */
[----:B------:R-:W2:Y:S04]  /*0390*/  LDG.E.64 R10, desc[UR4][R8.64+0x8] ;  /* 0x00000804080a7981 */ /* 0x000ea8000c1e1b00 */
[----:B------:R0:W2:Y:S02]  /*03a0*/  LDG.E.64 R12, desc[UR4][R28.64] ;  /* 0x000000041c0c7981 */ /* 0x0000a4000c1e1b00 */
[----:B0-----:R-:W-:-:S04]  /*03b0*/  IMAD.WIDE R28, R26, 0x8, R28 ;  /* 0x000000081a1c7825 */ /* 0x001fc800078e021c */
[----:B------:R-:W-:-:S06]  /*03c0*/  IMAD.WIDE R20, R26, 0x8, R28 ;  /* 0x000000081a147825 */ /* 0x000fcc00078e021c */
[----:B------:R-:W4:Y:S01]  /*03d0*/  LDG.E.64 R20, desc[UR4][R20.64] ;  /* 0x0000000414147981 */ /* 0x000f22000c1e1b00 */
[----:B---3--:R-:W-:-:S03]  /*03e0*/  DFMA R14, R16, R14, R18 ;  /* 0x0000000e100e722b */ /* 0x008fc60000000012 */
[----:B------:R-:W3:Y:S04]  /*03f0*/  LDG.E.64 R16, desc[UR4][R8.64+0x10] ;  /* 0x0000100408107981 */ /* 0x000ee8000c1e1b00 */
[----:B------:R-:W3:Y:S01]  /*0400*/  LDG.E.64 R18, desc[UR4][R28.64] ;  /* 0x000000041c127981 */ /* 0x000ee2000c1e1b00 */
[----:B------:R-:W-:-:S05]  /*0410*/  VIADD R7, R7, 0x8 ;  /* 0x0000000807077836 */ /* 0x000fca0000000000 */
[----:B------:R-:W-:Y:S01]  /*0420*/  ISETP.NE.AND P1, PT, R7, RZ, PT ;  /* 0x000000ff0700720c */ /* 0x000fe20003f25270 */
[----:B--2---:R-:W-:Y:S01]  /*0430*/  DFMA R10, R10, R12, R14 ;  /* 0x0000000c0a0a722b */ /* 0x004fe2000000000e */
[----:B------:R-:W-:Y:S02]  /*0440*/  IADD3 R12, P2, PT, R8, 0x40, RZ ;  /* 0x00000040080c7810 */ /* 0x000fe40007f5e0ff */
[----:B------:R-:W-:-:S03]  /*0450*/  LEA R25, R26, R25, 0x3 ;  /* 0x000000191a197211 */ /* 0x000fc600078e18ff */
[----:B------:R-:W-:Y:S02]  /*0460*/  IMAD.X R13, RZ, RZ, R9, P2 ;  /* 0x000000ffff0d7224 */ /* 0x000fe400010e0609 */
[----:B---3--:R-:W-:-:S08]  /*0470*/  DFMA R10, R16, R18, R10 ;  /* 0x00000012100a722b */ /* 0x008fd0000000000a */
[----:B----4-:R-:W-:Y:S01]  /*0480*/  DFMA R22, R22, R20, R10 ;  /* 0x000000141616722b */ /* 0x010fe2000000000a */
[----:B------:R-:W-:Y:S10]  /*0490*/  @P1 BRA `(.L_x_1) ;  /* 0xfffffffc00581947 */ /* 0x000ff4000383ffff */
.L_x_0:
[----:B------:R-:W-:Y:S05]  /*04a0*/  @!P0 BRA `(.L_x_2) ;  /* 0x0000000000f88947 */ /* 0x000fea0003800000 */
[----:B------:R-:W-:Y:S02]  /*04b0*/  ISETP.GE.U32.AND P1, PT, R4, 0x4, PT ;  /* 0x000000040400780c */ /* 0x000fe40003f26070 */
[----:B------:R-:W-:-:S04]  /*04c0*/  LOP3.LUT R7, R0, 0x3, RZ, 0xc0, !PT ;  /* 0x0000000300077812 */ /* 0x000fc800078ec0ff */
[----:B------:R-:W-:-:S07]  /*04d0*/  ISETP.NE.AND P0, PT, R7, RZ, PT ;  /* 0x000000ff0700720c */ /* 0x000fce0003f05270 */
[----:B------:R-:W-:Y:S06]  /*04e0*/  @!P1 BRA `(.L_x_3) ;  /* 0x0000000000649947 */ /* 0x000fec0003800000 */
[----:B------:R-:W1:Y:S01]  /*04f0*/  LDC R21, c[0x0][0x3a0] ;  /* 0x0000e800ff157b82 */ /* 0x000e620000000800 */
[----:B------:R-:W2:Y:S01]  /*0500*/  LDCU.64 UR6, c[0x0][0x380] ;  /* 0x00007000ff0677ac */ /* 0x000ea20008000a00 */
[----:B------:R-:W-:-:S05]  /*0510*/  IADD3 R4, P1, PT, R5, R6, RZ ;  /* 0x0000000605047210 */ /* 0x000fca0007f3e0ff */
[----:B------:R-:W-:Y:S01]  /*0520*/  IMAD.X R13, RZ, RZ, R24, P1 ;  /* 0x000000ffff0d7224 */ /* 0x000fe200008e0618 */
[----:B------:R-:W3:Y:S01]  /*0530*/  LDC.64 R10, c[0x0][0x388] ;  /* 0x0000e200ff0a7b82 */ /* 0x000ee20000000a00 */
[----:B--2---:R-:W-:-:S04]  /*0540*/  LEA R28, P1, R4, UR6, 0x3 ;  /* 0x00000006041c7c11 */ /* 0x004fc8000f8218ff */
[----:B------:R-:W-:Y:S01]  /*0550*/  LEA.HI.X R29, R4, UR7, R13, 0x3, P1 ;  /* 0x00000007041d7c11 */ /* 0x000fe200088f1c0d */
[----:B-1----:R-:W-:-:S04]  /*0560*/  IMAD R9, R6, R21, R3 ;  /* 0x0000001506097224 */ /* 0x002fc800078e0203 */
[----:B0-----:R-:W2:Y:S01]  /*0570*/  LDG.E.64 R26, desc[UR4][R28.64] ;  /* 0x000000041c1a7981 */ /* 0x001ea2000c1e1b00 */
[----:B---3--:R-:W-:-:S03]  /*0580*/  IMAD.WIDE R10, R9, 0x8, R10 ;  /* 0x00000008090a7825 */ /* 0x008fc600078e020a */
[----:B------:R-:W3:Y:S04]  /*0590*/  LDG.E.64 R18, desc[UR4][R28.64+0x18] ;  /* 0x000018041c127981 */ /* 0x000ee8000c1e1b00 */
[----:B------:R-:W2:Y:S01]  /*05a0*/  LDG.E.64 R8, desc[UR4][R10.64] ;  /* 0x000000040a087981 */ /* 0x000ea2000c1e1b00 */
[----:B------:R-:W-:-:S05]  /*05b0*/  IMAD.WIDE R16, R21, 0x8, R10 ;  /* 0x0000000815107825 */ /* 0x000fca00078e020a */
[----:B------:R-:W4:Y:S01]  /*05c0*/  LDG.E.64 R12, desc[UR4][R16.64] ;  /* 0x00000004100c7981 */ /* 0x000f22000c1e1b00 */
[----:B------:R-:W-:-:S03]  /*05d0*/  IMAD.WIDE R14, R21, 0x8, R16 ;  /* 0x00000008150e7825 */ /* 0x000fc600078e0210 */
[----:B------:R-:W4:Y:S01]  /*05e0*/  LDG.E.64 R10, desc[UR4][R28.64+0x8] ;  /* 0x000008041c0a7981 */ /* 0x000f22000c1e1b00 */
[----:B------:R-:W-:-:S03]  /*05f0*/  IMAD.WIDE R20, R21, 0x8, R14 ;  /* 0x0000000815147825 */ /* 0x000fc600078e020e */
[----:B------:R-:W5:Y:S04]  /*0600*/  LDG.E.64 R14, desc[UR4][R14.64] ;  /* 0x000000040e0e7981 */ /* 0x000f68000c1e1b00 */
[----:B------:R-:W5:Y:S04]  /*0610*/  LDG.E.64 R16, desc[UR4][R28.64+0x10] ;  /* 0x000010041c107981 */ /* 0x000f68000c1e1b00 */
[----:B------:R-:W3:Y:S01]  /*0620*/  LDG.E.64 R20, desc[UR4][R20.64] ;  /* 0x0000000414147981 */ /* 0x000ee2000c1e1b00 */
[----:B------:R-:W-:Y:S01]  /*0630*/  VIADD R6, R6, 0x4 ;  /* 0x0000000406067836 */ /* 0x000fe20000000000 */
[----:B--2---:R-:W-:-:S08]  /*0640*/  DFMA R8, R26, R8, R22 ;  /* 0x000000081a08722b */ /* 0x004fd00000000016 */
[----:B----4-:R-:W-:-:S08]  /*0650*/  DFMA R8, R10, R12, R8 ;  /* 0x0000000c0a08722b */ /* 0x010fd00000000008 */
[----:B-----5:R-:W-:-:S08]  /*0660*/  DFMA R8, R16, R14, R8 ;  /* 0x0000000e1008722b */ /* 0x020fd00000000008 */
[----:B---3--:R-:W-:-:S11]  /*0670*/  DFMA R22, R18, R20, R8 ;  /* 0x000000141216722b */ /* 0x008fd60000000008 */
.L_x_3:
[----:B------:R-:W-:Y:S05]  /*0680*/  @!P0 BRA `(.L_x_2) ;  /* 0x0000000000808947 */ /* 0x000fea0003800000 */
[----:B------:R-:W-:Y:S02]  /*0690*/  ISETP.NE.AND P1, PT, R7, 0x1, PT ;  /* 0x000000010700780c */ /* 0x000fe40003f25270 */
[----:B------:R-:W-:-:S04]  /*06a0*/  LOP3.LUT R0, R0, 0x1, RZ, 0xc0, !PT ;  /* 0x0000000100007812 */ /* 0x000fc800078ec0ff */
[----:B------:R-:W-:-:S07]  /*06b0*/  ISETP.NE.U32.AND P0, PT, R0, 0x1, PT ;  /* 0x000000010000780c */ /* 0x000fce0003f05070 */
[----:B------:R-:W1:Y:S01]  /*06c0*/  @P1 LDC.64 R16, c[0x0][0x380] ;  /* 0x0000e000ff101b82 */ /* 0x000e620000000a00 */
[----:B------:R-:W-:-:S04]  /*06d0*/  @P1 IADD3 R0, P2, PT, R5, R6, RZ ;  /* 0x0000000605001210 */ /* 0x000fc80007f5e0ff */
[----:B------:R-:W-:-:S03]  /*06e0*/  @P1 IADD3.X R4, PT, PT, RZ, R24, RZ, P2, !PT ;  /* 0x00000018ff041210 */ /* 0x000fc600017fe4ff */
[----:B------:R-:W2:Y:S08]  /*06f0*/  @P1 LDC R21, c[0x0][0x3a0] ;  /* 0x0000e800ff151b82 */ /* 0x000eb00000000800 */
[----:B------:R-:W3:Y:S08]  /*0700*/  @P1 LDC.64 R18, c[0x0][0x388] ;  /* 0x0000e200ff121b82 */ /* 0x000ef00000000a00 */
[----:B------:R-:W4:Y:S01]  /*0710*/  @!P0 LDC R7, c[0x0][0x3a0] ;  /* 0x0000e800ff078b82 */ /* 0x000f220000000800 */
[----:B-1----:R-:W-:-:S04]  /*0720*/  @P1 LEA R16, P2, R0, R16, 0x3 ;  /* 0x0000001000101211 */ /* 0x002fc800078418ff */
[----:B------:R-:W-:-:S03]  /*0730*/  @P1 LEA.HI.X R17, R0, R17, R4, 0x3, P2 ;  /* 0x0000001100111211 */ /* 0x000fc600010f1c04 */
[----:B------:R-:W1:Y:S01]  /*0740*/  @!P0 LDC.64 R14, c[0x0][0x380] ;  /* 0x0000e000ff0e8b82 */ /* 0x000e620000000a00 */
[C---:B--2---:R-:W-:Y:S01]  /*0750*/  @P1 IMAD R9, R6.reuse, R21, R3 ;  /* 0x0000001506091224 */ /* 0x044fe200078e0203 */
[----:B0-----:R-:W2:Y:S01]  /*0760*/  @P1 LDG.E.64 R12, desc[UR4][R16.64] ;  /* 0x00000004100c1981 */ /* 0x001ea2000c1e1b00 */
[----:B------:R-:W-:-:S05]  /*0770*/  @P1 VIADD R6, R6, 0x2 ;  /* 0x0000000206061836 */ /* 0x000fca0000000000 */
[----:B------:R-:W0:Y:S01]  /*0780*/  @!P0 LDC.64 R10, c[0x0][0x388] ;  /* 0x0000e200ff0a8b82 */ /* 0x000e220000000a00 */
[----:B---3--:R-:W-:Y:S01]  /*0790*/  @P1 IMAD.WIDE R18, R9, 0x8, R18 ;  /* 0x0000000809121825 */ /* 0x008fe200078e0212 */
[----:B------:R-:W-:-:S04]  /*07a0*/  @!P0 IADD3 R0, P2, PT, R5, R6, RZ ;  /* 0x0000000605008210 */ /* 0x000fc80007f5e0ff */
[----:B------:R-:W2:Y:S01]  /*07b0*/  @P1 LDG.E.64 R8, desc[UR4][R18.64] ;  /* 0x0000000412081981 */ /* 0x000ea2000c1e1b00 */
[----:B------:R-:W-:Y:S01]  /*07c0*/  @P1 IMAD.WIDE R4, R21, 0x8, R18 ;  /* 0x0000000815041825 */ /* 0x000fe200078e0212 */
[----:B------:R-:W-:-:S03]  /*07d0*/  @!P0 IADD3.X R24, PT, PT, RZ, R24, RZ, P2, !PT ;  /* 0x00000018ff188210 */ /* 0x000fc600017fe4ff */
[----:B----4-:R-:W-:Y:S02]  /*07e0*/  @!P0 IMAD R21, R6, R7, R3 ;  /* 0x0000000706158224 */ /* 0x010fe400078e0203 */
[----:B------:R-:W3:Y:S01]  /*07f0*/  @P1 LDG.E.64 R6, desc[UR4][R16.64+0x8] ;  /* 0x0000080410061981 */ /* 0x000ee2000c1e1b00 */
[----:B-1----:R-:W-:-:S03]  /*0800*/  @!P0 LEA R14, P2, R0, R14, 0x3 ;  /* 0x0000000e000e8211 */ /* 0x002fc600078418ff */
[----:B------:R-:W3:Y:S01]  /*0810*/  @P1 LDG.E.64 R4, desc[UR4][R4.64] ;  /* 0x0000000404041981 */ /* 0x000ee2000c1e1b00 */
[----:B------:R-:W-:Y:S01]  /*0820*/  @!P0 LEA.HI.X R15, R0, R15, R24, 0x3, P2 ;  /* 0x0000000f000f8211 */ /* 0x000fe200010f1c18 */
[----:B0-----:R-:W-:-:S05]  /*0830*/  @!P0 IMAD.WIDE R10, R21, 0x8, R10 ;  /* 0x00000008150a8825 */ /* 0x001fca00078e020a */
[----:B------:R-:W4:Y:S04]  /*0840*/  @!P0 LDG.E.64 R14, desc[UR4][R14.64] ;  /* 0x000000040e0e8981 */ /* 0x000f28000c1e1b00 */
[----:B------:R-:W4:Y:S01]  /*0850*/  @!P0 LDG.E.64 R10, desc[UR4][R10.64] ;  /* 0x000000040a0a8981 */ /* 0x000f22000c1e1b00 */
[----:B--2---:R-:W-:-:S08]  /*0860*/  @P1 DFMA R8, R12, R8, R22 ;  /* 0x000000080c08122b */ /* 0x004fd00000000016 */
[----:B---3--:R-:W-:-:S08]  /*0870*/  @P1 DFMA R22, R6, R4, R8 ;  /* 0x000000040616122b */ /* 0x008fd00000000008 */
[----:B----4-:R-:W-:-:S11]  /*0880*/  @!P0 DFMA R22, R14, R10, R22 ;  /* 0x0000000a0e16822b */ /* 0x010fd60000000016 */
.L_x_2:
[----:B------:R-:W1:Y:S01]  /*0890*/  LDC.64 R4, c[0x0][0x390] ;  /* 0x0000e400ff047b82 */ /* 0x000e620000000a00 */
[----:B------:R-:W2:Y:S02]  /*08a0*/  LDCU UR6, c[0x0][0x3a4] ;  /* 0x00007480ff0677ac */ /* 0x000ea40008000800 */
[----:B--2---:R-:W-:-:S04]  /*08b0*/  IMAD R3, R2, UR6, R3 ;  /* 0x0000000602037c24 */ /* 0x004fc8000f8e0203 */
[----:B-1----:R-:W-:-:S05]  /*08c0*/  IMAD.WIDE R2, R3, 0x8, R4 ;  /* 0x0000000803027825 */ /* 0x002fca00078e0204 */
[----:B0-----:R-:W-:Y:S01]  /*08d0*/  STG.E.64 desc[UR4][R2.64], R22 ;  /* 0x0000001602007986 */ /* 0x001fe2000c101b04 */
[----:B------:R-:W-:Y:S05]  /*08e0*/  EXIT ;  /* 0x000000000000794d */ /* 0x000fea0003800000 */
.L_x_4:
[----:B------:R-:W-:-:S00]  /*08f0*/  BRA `(.L_x_4) ;  /* 0xfffffffc00fc7947 */ /* 0x000fc0000383ffff */
[----:B------:R-:W-:-:S00]  /*0900*/  NOP ;  /* 0x0000000000007918 */ /* 0x000fc00000000000 */
[----:B------:R-:W-:-:S00]  /*0910*/  NOP ;  /* 0x0000000000007918 */ /* 0x000fc00000000000 */
[----:B------:R-:W-:-:S00]  /*0920*/  NOP ;  /* 0x0000000000007918 */ /* 0x000fc00000000000 */
[----:B------:R-:W-:-:S00]  /*0930*/  NOP ;  /* 0x0000000000007918 */ /* 0x000fc00000000000 */
[----:B------:R-:W-:-:S00]  /*0940*/  NOP ;  /* 0x0000000000007918 */ /* 0x000fc00000000000 */
[----:B------:R-:W-:-:S00]  /*0950*/  NOP ;  /* 0x0000000000007918 */ /* 0x000fc00000000000 */
[----:B------:R-:W-:-:S00]  /*0960*/  NOP ;  /* 0x0000000000007918 */ /* 0x000fc00000000000 */
[----:B------:R-:W-:-:S00]  /*0970*/  NOP ;  /* 0x0000000000007918 */ /* 0x000fc00000000000 */
.L_x_7:


//--------------------- .text._Z12matSubKernelPKdS0_Pdiiii --------------------------
	.section	.text._Z12matSubKernelPKdS0_Pdiiii,"ax",@progbits
	.align	128
        .global         _Z12matSubKernelPKdS0_Pdiiii
        .type           _Z12matSubKernelPKdS0_Pdiiii,@function
        .size           _Z12matSubKernelPKdS0_Pdiiii,(.L_x_8 - _Z12matSubKernelPKdS0_Pdiiii)
        .other          _Z12matSubKernelPKdS0_Pdiiii,@"STO_CUDA_ENTRY STV_DEFAULT"
_Z12matSubKernelPKdS0_Pdiiii:
.text._Z12matSubKernelPKdS0_Pdiiii:
[----:B------:R-:W-:Y:S01]  /*0000*/  LDC R1, c[0x0][0x37c] ;  /* 0x0000df00ff017b82 */ /* 0x000fe20000000800 */
[----:B------:R-:W0:Y:S07]  /*0010*/  S2R R3, SR_TID.Y ;  /* 0x0000000000037919 */ /* 0x000e2e0000002200 */
[----:B------:R-:W0:Y:S01]  /*0020*/  LDC R0, c[0x0][0x364] ;  /* 0x0000d900ff007b82 */ /* 0x000e220000000800 */
[----:B------:R-:W1:Y:S01]  /*0030*/  LDCU UR6, c[0x0][0x398] ;  /* 0x00007300ff0677ac */ /* 0x000e620008000800 */
[----:B------:R-:W2:Y:S06]  /*0040*/  S2R R2, SR_TID.X ;  /* 0x0000000000027919 */ /* 0x000eac0000002100 */
[----:B------:R-:W0:Y:S08]  /*0050*/  S2UR UR4, SR_CTAID.Y ;  /* 0x00000000000479c3 */ /* 0x000e300000002600 */
[----:B------:R-:W2:Y:S08]  /*0060*/  S2UR UR5, SR_CTAID.X ;  /* 0x00000000000579c3 */ /* 0x000eb00000002500 */
[----:B------:R-:W2:Y:S01]  /*0070*/  LDC R7, c[0x0][0x360] ;  /* 0x0000d800ff077b82 */ /* 0x000ea20000000800 */
[----:B0-----:R-:W-:-:S02]  /*0080*/  IMAD R0, R0, UR4, R3 ;  /* 0x0000000400007c24 */ /* 0x001fc4000f8e0203 */
[----:B--2---:R-:W-:-:S05]  /*0090*/  IMAD R7, R7, UR5, R2 ;  /* 0x0000000507077c24 */ /* 0x004fca000f8e0202 */
[----:B------:R-:W-:-:S04]  /*00a0*/  VIMNMX R2, PT, PT, R0, R7, !PT ;  /* 0x0000000700027248 */ /* 0x000fc80007fe0100 */
[----:B-1----:R-:W-:-:S13]  /*00b0*/  ISETP.GE.AND P0, PT, R2, UR6, PT ;  /* 0x0000000602007c0c */ /* 0x002fda000bf06270 */
[----:B------:R-:W-:Y:S05]  /*00c0*/  @P0 EXIT ;  /* 0x000000000000094d */ /* 0x000fea0003800000 */
[----:B------:R-:W0:Y:S01]  /*00d0*/  LDC.64 R2, c[0x0][0x380] ;  /* 0x0000e000ff027b82 */ /* 0x000e220000000a00 */
[----:B------:R-:W1:Y:S01]  /*00e0*/  LDCU UR6, c[0x0][0x39c] ;  /* 0x00007380ff0677ac */ /* 0x000e620008000800 */
[----:B------:R-:W2:Y:S06]  /*00f0*/  LDCU.64 UR8, c[0x0][0x3a0] ;  /* 0x00007400ff0877ac */ /* 0x000eac0008000a00 */
[----:B------:R-:W3:Y:S01]  /*0100*/  LDC.64 R4, c[0x0][0x388] ;  /* 0x0000e200ff047b82 */ /* 0x000ee20000000a00 */
[----:B------:R-:W4:Y:S01]  /*0110*/  LDCU.64 UR4, c[0x0][0x358] ;  /* 0x00006b00ff0477ac */ /* 0x000f220008000a00 */
[----:B-1----:R-:W-:-:S02]  /*0120*/  IMAD R9, R0, UR6, R7 ;  /* 0x0000000600097c24 */ /* 0x002fc4000f8e0207 */
[----:B--2---:R-:W-:Y:S02]  /*0130*/  IMAD R11, R0, UR8, R7 ;  /* 0x00000008000b7c24 */ /* 0x004fe4000f8e0207 */
[----:B0-----:R-:W-:Y:S02]  /*0140*/  IMAD.WIDE R2, R9, 0x8, R2 ;  /* 0x0000000809027825 */ /* 0x001fe400078e0202 */
[----:B------:R-:W0:Y:S04]  /*0150*/  LDC.64 R8, c[0x0][0x390] ;  /* 0x0000e400ff087b82 */ /* 0x000e280000000a00 */
[----:B----4-:R-:W2:Y:S01]  /*0160*/  LDG.E.64 R2, desc[UR4][R2.64] ;  /* 0x0000000402027981 */ /* 0x010ea2000c1e1b00 */
[----:B---3--:R-:W-:-:S06]  /*0170*/  IMAD.WIDE R4, R11, 0x8, R4 ;  /* 0x000000080b047825 */ /* 0x008fcc00078e0204 */
[----:B------:R-:W2:Y:S01]  /*0180*/  LDG.E.64 R4, desc[UR4][R4.64] ;  /* 0x0000000404047981 */ /* 0x000ea2000c1e1b00 */
[----:B------:R-:W-:-:S04]  /*0190*/  IMAD R11, R0, UR9, R7 ;  /* 0x00000009000b7c24 */ /* 0x000fc8000f8e0207 */
[----:B0-----:R-:W-:Y:S01]  /*01a0*/  IMAD.WIDE R8, R11, 0x8, R8 ;  /* 0x000000080b087825 */ /* 0x001fe200078e0208 */
[----:B--2---:R-:W-:-:S07]  /*01b0*/  DADD R6, R2, -R4 ;  /* 0x0000000002067229 */ /* 0x004fce0000000804 */
[----:B------:R-:W-:Y:S01]  /*01c0*/  STG.E.64 desc[UR4][R8.64], R6 ;  /* 0x0000000608007986 */ /* 0x000fe2000c101b04 */
[----:B------:R-:W-:Y:S05]  /*01d0*/  EXIT ;  /* 0x000000000000794d */ /* 0x000fea0003800000 */
.L_x_5:
        /* <DEDUP_REMOVED lines=10> */
.L_x_8:


//--------------------- .text._Z12matAddKernelPKdS0_Pdiiii --------------------------
	.section	.text._Z12matAddKernelPKdS0_Pdiiii,"ax",@progbits
	.align	128
        .global         _Z12matAddKernelPKdS0_Pdiiii
        .type           _Z12matAddKernelPKdS0_Pdiiii,@function
        .size           _Z12matAddKernelPKdS0_Pdiiii,(.L_x_9 - _Z12matAddKernelPKdS0_Pdiiii)
        .other          _Z12matAddKernelPKdS0_Pdiiii,@"STO_CUDA_ENTRY STV_DEFAULT"
_Z12matAddKernelPKdS0_Pdiiii:
.text._Z12matAddKernelPKdS0_Pdiiii:
        /* <DEDUP_REMOVED lines=27> */
[----:B--2---:R-:W-:-:S07]  /*01b0*/  DADD R6, R2, R4 ;  /* 0x0000000002067229 */ /* 0x004fce0000000004 */
[----:B------:R-:W-:Y:S01]  /*01c0*/  STG.E.64 desc[UR4][R8.64], R6 ;  /* 0x0000000608007986 */ /* 0x000fe2000c101b04 */
[----:B------:R-:W-:Y:S05]  /*01d0*/  EXIT ;  /* 0x000000000000794d */ /* 0x000fea0003800000 */
.L_x_6:
        /* <DEDUP_REMOVED lines=10> */
.L_x_9:


//--------------------- .nv.shared.reserved.0     --------------------------
	.section	.nv.shared.reserved.0,"aw",@nobits
	.weak		__nv_reservedSMEM_offset_0_alias
	.size		__nv_reservedSMEM_offset_0_alias, 0, 64
	.other		__nv_reservedSMEM_offset_0_alias,@"STO_CUDA_RESERVED_SHARED STV_DEFAULT"
__nv_reservedSMEM_offset_0_alias:
	.zero		0
	.zero		64


//--------------------- .nv.constant0._Z17matMulNaiveKernelPKdS0_Pdiiii --------------------------
	.section	.nv.constant0._Z17matMulNaiveKernelPKdS0_Pdiiii,"a",@progbits
	.sectionflags	@""
	.align	4
.nv.constant0._Z17matMulNaiveKernelPKdS0_Pdiiii:
	.zero		936


//--------------------- .nv.constant0._Z12matSubKernelPKdS0_Pdiiii --------------------------
	.section	.nv.constant0._Z12matSubKernelPKdS0_Pdiiii,"a",@progbits
	.sectionflags	@""
	.align	4
.nv.constant0._Z12matSubKernelPKdS0_Pdiiii:
	.zero		936


//--------------------- .nv.constant0._Z12matAddKernelPKdS0_Pdiiii --------------------------
	.section	.nv.constant0._Z12matAddKernelPKdS0_Pdiiii,"a",@progbits
	.sectionflags	@""
	.align	4
.nv.constant0._Z12matAddKernelPKdS0_Pdiiii:
	.zero		936


//--------------------- SYMBOLS --------------------------

	.type		.nv.reservedSmem.offset0,@object
	.size		.nv.reservedSmem.offset0,0x4
